//
// Generated by NVIDIA NVVM Compiler
//
// Compiler Build ID: CL-36424714
// Cuda compilation tools, release 13.0, V13.0.88
// Based on NVVM 20.0.0
//

.version 9.0
.target sm_100
.address_size 64

	// .globl	_Z16partialSumKernelPf
// _ZZ16partialSumKernelPfE10partialSum has been demoted

.visible .entry _Z16partialSumKernelPf(
	.param .u64 .ptr .align 1 _Z16partialSumKernelPf_param_0
)
{
	.reg .pred 	%p<5>;
	.reg .b32 	%r<14>;
	.reg .b32 	%f<6>;
	.reg .b64 	%rd<7>;
	// demoted variable
	.shared .align 4 .b8 _ZZ16partialSumKernelPfE10partialSum[128];
	ld.param.u64 	%rd2, [_Z16partialSumKernelPf_param_0];
	cvta.to.global.u64 	%rd1, %rd2;
	mov.u32 	%r1, %tid.x;
	mov.u32 	%r13, %ntid.x;
	mov.u32 	%r7, %ctaid.x;
	mul.lo.s32 	%r3, %r13, %r7;
	add.s32 	%r8, %r3, %r1;
	mul.wide.u32 	%rd3, %r8, 4;
	add.s64 	%rd4, %rd1, %rd3;
	ld.global.f32 	%f1, [%rd4];
	shl.b32 	%r9, %r1, 2;
	mov.u32 	%r10, _ZZ16partialSumKernelPfE10partialSum;
	add.s32 	%r4, %r10, %r9;
	st.shared.f32 	[%r4], %f1;
	setp.lt.u32 	%p1, %r13, 2;
	@%p1 bra 	$L__BB0_4;
$L__BB0_1:
	shr.u32 	%r6, %r13, 1;
	bar.sync 	0;
	setp.ge.u32 	%p2, %r1, %r6;
	@%p2 bra 	$L__BB0_3;
	shl.b32 	%r11, %r6, 2;
	add.s32 	%r12, %r4, %r11;
	ld.shared.f32 	%f2, [%r12];
	ld.shared.f32 	%f3, [%r4];
	add.f32 	%f4, %f2, %f3;
	st.shared.f32 	[%r4], %f4;
$L__BB0_3:
	setp.gt.u32 	%p3, %r13, 3;
	mov.u32 	%r13, %r6;
	@%p3 bra 	$L__BB0_1;
$L__BB0_4:
	setp.ne.s32 	%p4, %r1, 0;
	@%p4 bra 	$L__BB0_6;
	ld.shared.f32 	%f5, [_ZZ16partialSumKernelPfE10partialSum];
	mul.wide.u32 	%rd5, %r3, 4;
	add.s64 	%rd6, %rd1, %rd5;
	st.global.f32 	[%rd6], %f5;
$L__BB0_6:
	ret;

}


// ===== COMPILED SASS (sm_100) =====

	.target	sm_100

	.elftype	@"ET_EXEC"


//--------------------- .note.nv.tkinfo           --------------------------
	.section	.note.nv.tkinfo,"",@"SHT_NOTE"
	.sectionflags	@"SHF_NOTE_NV_TKINFO"
	.tkinfo
        /*0018*/ 	.word	0x00000002
        /*0030*/ 	.string	""
        /*0030*/ 	.string	"ptxas"
        /*0030*/ 	.string	"Cuda compilation tools, release 13.0, V13.0.88"
        /*0030*/ 	.string	"Build cuda_13.0.r13.0/compiler.36424714_0"
        /*0030*/ 	.string	"-arch sm_100 -m 64 "



//--------------------- .note.nv.cuinfo           --------------------------
	.section	.note.nv.cuinfo,"",@"SHT_NOTE"
	.sectionflags	@"SHF_NOTE_NV_CUINFO"
        /*0018*/ 	.short	0x0002
        /*001a*/ 	.short	0x0064
        /*001c*/ 	.short	0x0082
	.zero		2


//--------------------- .nv.info                  --------------------------
	.section	.nv.info,"",@"SHT_CUDA_INFO"
	.align	4


	//----- nvinfo : EIATTR_REGCOUNT
	.align		4
        /*0000*/ 	.byte	0x04, 0x2f
        /*0002*/ 	.short	(.L_1 - .L_0)
	.align		4
.L_0:
        /*0004*/ 	.word	index@(_Z16partialSumKernelPf)
        /*0008*/ 	.word	0x0000000b


	//----- nvinfo : EIATTR_FRAME_SIZE
	.align		4
.L_1:
        /*000c*/ 	.byte	0x04, 0x11
        /*000e*/ 	.short	(.L_3 - .L_2)
	.align		4
.L_2:
        /*0010*/ 	.word	index@(_Z16partialSumKernelPf)
        /*0014*/ 	.word	0x00000000


	//----- nvinfo : EIATTR_MIN_STACK_SIZE
	.align		4
.L_3:
        /*0018*/ 	.byte	0x04, 0x12
        /*001a*/ 	.short	(.L_5 - .L_4)
	.align		4
.L_4:
        /*001c*/ 	.word	index@(_Z16partialSumKernelPf)
        /*0020*/ 	.word	0x00000000
.L_5:


//--------------------- .nv.compat                --------------------------
	.section	.nv.compat,"",@"SHT_CUDA_COMPAT_INFO"
	.align	4
        /*0000*/ 	.byte	0x02, 0x09, 0x00, 0x00, 0x02, 0x02, 0x01, 0x00, 0x02, 0x05, 0x05, 0x00, 0x03, 0x07, 0x01, 0x01
        /*0010*/ 	.byte	0x02, 0x03, 0x00, 0x00, 0x02, 0x06, 0x01, 0x00, 0x04, 0x0b, 0x08, 0x00, 0x09, 0x00, 0x00, 0x00
        /*0020*/ 	.byte	0x00, 0x00, 0x00, 0x00


//--------------------- .nv.info._Z16partialSumKernelPf --------------------------
	.section	.nv.info._Z16partialSumKernelPf,"",@"SHT_CUDA_INFO"
	.sectionflags	@""
	.align	4


	//----- nvinfo : EIATTR_CUDA_API_VERSION
	.align		4
        /*0000*/ 	.byte	0x04, 0x37
        /*0002*/ 	.short	(.L_7 - .L_6)
.L_6:
        /*0004*/ 	.word	0x00000082


	//----- nvinfo : EIATTR_KPARAM_INFO
	.align		4
.L_7:
        /*0008*/ 	.byte	0x04, 0x17
        /*000a*/ 	.short	(.L_9 - .L_8)
.L_8:
        /*000c*/ 	.word	0x00000000
        /*0010*/ 	.short	0x0000
        /*0012*/ 	.short	0x0000
        /*0014*/ 	.byte	0x00, 0xf5, 0x21, 0x00


	//----- nvinfo : EIATTR_SPARSE_MMA_MASK
	.align		4
.L_9:
        /*0018*/ 	.byte	0x03, 0x50
        /*001a*/ 	.short	0x0000


	//----- nvinfo : EIATTR_MAXREG_COUNT
	.align		4
        /*001c*/ 	.byte	0x03, 0x1b
        /*001e*/ 	.short	0x00ff


	//----- nvinfo : EIATTR_NUM_BARRIERS
	.align		4
        /*0020*/ 	.byte	0x02, 0x4c
        /*0022*/ 	.byte	0x01
	.zero		1


	//----- nvinfo : EIATTR_MERCURY_ISA_VERSION
	.align		4
        /*0024*/ 	.byte	0x03, 0x5f
        /*0026*/ 	.short	0x0101


	//----- nvinfo : EIATTR_VRC_CTA_INIT_COUNT
	.align		4
        /*0028*/ 	.byte	0x02, 0x4a
	.zero		1
	.zero		1


	//----- nvinfo : EIATTR_EXIT_INSTR_OFFSETS
	.align		4
        /*002c*/ 	.byte	0x04, 0x1c
        /*002e*/ 	.short	(.L_11 - .L_10)


	//   ....[0]....
.L_10:
        /*0030*/ 	.word	0x000001e0


	//   ....[1]....
        /*0034*/ 	.word	0x00000260


	//----- nvinfo : EIATTR_CBANK_PARAM_SIZE
	.align		4
.L_11:
        /*0038*/ 	.byte	0x03, 0x19
        /*003a*/ 	.short	0x0008


	//----- nvinfo : EIATTR_PARAM_CBANK
	.align		4
        /*003c*/ 	.byte	0x04, 0x0a
        /*003e*/ 	.short	(.L_13 - .L_12)
	.align		4
.L_12:
        /*0040*/ 	.word	index@(.nv.constant0._Z16partialSumKernelPf)
        /*0044*/ 	.short	0x0380
        /*0046*/ 	.short	0x0008


	//----- nvinfo : EIATTR_SW_WAR
	.align		4
.L_13:
        /*0048*/ 	.byte	0x04, 0x36
        /*004a*/ 	.short	(.L_15 - .L_14)
.L_14:
        /*004c*/ 	.word	0x00000008
.L_15:


//--------------------- .nv.callgraph             --------------------------
	.section	.nv.callgraph,"",@"SHT_CUDA_CALLGRAPH"
	.align	4
	.sectionentsize	8
	.align		4
        /*0000*/ 	.word	0x00000000
	.align		4
        /*0004*/ 	.word	0xffffffff
	.align		4
        /*0008*/ 	.word	0x00000000
	.align		4
        /*000c*/ 	.word	0xfffffffe
	.align		4
        /*0010*/ 	.word	0x00000000
	.align		4
        /*0014*/ 	.word	0xfffffffd
	.align		4
        /*0018*/ 	.word	0x00000000
	.align		4
        /*001c*/ 	.word	0xfffffffc


//--------------------- .text._Z16partialSumKernelPf --------------------------
	.section	.text._Z16partialSumKernelPf,"ax",@progbits
	.align	128
        .global         _Z16partialSumKernelPf
        .type           _Z16partialSumKernelPf,@function
        .size           _Z16partialSumKernelPf,(.L_x_3 - _Z16partialSumKernelPf)
        .other          _Z16partialSumKernelPf,@"STO_CUDA_ENTRY STV_DEFAULT"
_Z16partialSumKernelPf:
.text._Z16partialSumKernelPf:
[----:B------:R-:W-:Y:S01]  /*0000*/  LDC R1, c[0x0][0x37c] ;  /* 0x0000df00ff017b82 */ /* 0x000fe20000000800 */
[----:B------:R-:W0:Y:S01]  /*0010*/  S2R R5, SR_CTAID.X ;  /* 0x0000000000057919 */ /* 0x000e220000002500 */
[----:B------:R-:W0:Y:S06]  /*0020*/  LDCU UR8, c[0x0][0x360] ;  /* 0x00006c00ff0877ac */ /* 0x000e2c0008000800 */
[----:B------:R-:W1:Y:S01]  /*0030*/  LDC.64 R2, c[0x0][0x380] ;  /* 0x0000e000ff027b82 */ /* 0x000e620000000a00 */
[----:B------:R-:W2:Y:S01]  /*0040*/  S2R R6, SR_TID.X ;  /* 0x0000000000067919 */ /* 0x000ea20000002100 */
[----:B------:R-:W3:Y:S01]  /*0050*/  LDCU.64 UR6, c[0x0][0x358] ;  /* 0x00006b00ff0677ac */ /* 0x000ee20008000a00 */
[----:B0-----:R-:W-:-:S04]  /*0060*/  IMAD R5, R5, UR8, RZ ;  /* 0x0000000805057c24 */ /* 0x001fc8000f8e02ff */
[----:B--2---:R-:W-:-:S04]  /*0070*/  IMAD.IADD R7, R5, 0x1, R6 ;  /* 0x0000000105077824 */ /* 0x004fc800078e0206 */
[----:B-1----:R-:W-:-:S06]  /*0080*/  IMAD.WIDE.U32 R2, R7, 0x4, R2 ;  /* 0x0000000407027825 */ /* 0x002fcc00078e0002 */
[----:B---3--:R-:W2:Y:S01]  /*0090*/  LDG.E R2, desc[UR6][R2.64] ;  /* 0x0000000602027981 */ /* 0x008ea2000c1e1900 */
[----:B------:R-:W0:Y:S01]  /*00a0*/  S2UR UR5, SR_CgaCtaId ;  /* 0x00000000000579c3 */ /* 0x000e220000008800 */
[----:B------:R-:W-:Y:S01]  /*00b0*/  UMOV UR4, 0x400 ;  /* 0x0000040000047882 */ /* 0x000fe20000000000 */
[----:B------:R-:W-:Y:S01]  /*00c0*/  UISETP.GE.U32.AND UP0, UPT, UR8, 0x2, UPT ;  /* 0x000000020800788c */ /* 0x000fe2000bf06070 */
[----:B------:R-:W-:Y:S01]  /*00d0*/  ISETP.NE.AND P0, PT, R6, RZ, PT ;  /* 0x000000ff0600720c */ /* 0x000fe20003f05270 */
[----:B0-----:R-:W-:-:S06]  /*00e0*/  ULEA UR4, UR5, UR4, 0x18 ;  /* 0x0000000405047291 */ /* 0x001fcc000f8ec0ff */
[----:B------:R-:W-:-:S05]  /*00f0*/  LEA R7, R6, UR4, 0x2 ;  /* 0x0000000406077c11 */ /* 0x000fca000f8e10ff */
[----:B--2---:R0:W-:Y:S01]  /*0100*/  STS [R7], R2 ;  /* 0x0000000207007388 */ /* 0x0041e20000000800 */
[----:B------:R-:W-:Y:S05]  /*0110*/  BRA.U !UP0, `(.L_x_0) ;  /* 0x0000000108307547 */ /* 0x000fea000b800000 */
[----:B------:R-:W-:-:S07]  /*0120*/  IMAD.U32 R0, RZ, RZ, UR8 ;  /* 0x00000008ff007e24 */ /* 0x000fce000f8e00ff */
.L_x_1:
[----:B------:R-:W-:Y:S01]  /*0130*/  BAR.SYNC.DEFER_BLOCKING 0x0 ;  /* 0x0000000000007b1d */ /* 0x000fe20000010000 */
[----:B------:R-:W-:-:S04]  /*0140*/  SHF.R.U32.HI R8, RZ, 0x1, R0 ;  /* 0x00000001ff087819 */ /* 0x000fc80000011600 */
[----:B------:R-:W-:-:S13]  /*0150*/  ISETP.GE.U32.AND P1, PT, R6, R8, PT ;  /* 0x000000080600720c */ /* 0x000fda0003f26070 */
[----:B0-----:R-:W-:Y:S01]  /*0160*/  @!P1 LEA R2, R8, R7, 0x2 ;  /* 0x0000000708029211 */ /* 0x001fe200078e10ff */
[----:B------:R-:W-:Y:S05]  /*0170*/  @!P1 LDS R3, [R7] ;  /* 0x0000000007039984 */ /* 0x000fea0000000800 */
[----:B------:R-:W0:Y:S02]  /*0180*/  @!P1 LDS R2, [R2] ;  /* 0x0000000002029984 */ /* 0x000e240000000800 */
[----:B0-----:R-:W-:-:S05]  /*0190*/  @!P1 FADD R4, R2, R3 ;  /* 0x0000000302049221 */ /* 0x001fca0000000000 */
[----:B------:R1:W-:Y:S01]  /*01a0*/  @!P1 STS [R7], R4 ;  /* 0x0000000407009388 */ /* 0x0003e20000000800 */
[----:B------:R-:W-:Y:S02]  /*01b0*/  ISETP.GT.U32.AND P1, PT, R0, 0x3, PT ;  /* 0x000000030000780c */ /* 0x000fe40003f24070 */
[----:B------:R-:W-:-:S11]  /*01c0*/  MOV R0, R8 ;  /* 0x0000000800007202 */ /* 0x000fd60000000f00 */
[----:B-1----:R-:W-:Y:S05]  /*01d0*/  @P1 BRA `(.L_x_1) ;  /* 0xfffffffc00d41947 */ /* 0x002fea000383ffff */
.L_x_0:
[----:B------:R-:W-:Y:S05]  /*01e0*/  @P0 EXIT ;  /* 0x000000000000094d */ /* 0x000fea0003800000 */
[----:B------:R-:W1:Y:S01]  /*01f0*/  S2UR UR5, SR_CgaCtaId ;  /* 0x00000000000579c3 */ /* 0x000e620000008800 */
[----:B------:R-:W-:-:S07]  /*0200*/  UMOV UR4, 0x400 ;  /* 0x0000040000047882 */ /* 0x000fce0000000000 */
[----:B0-----:R-:W0:Y:S01]  /*0210*/  LDC.64 R2, c[0x0][0x380] ;  /* 0x0000e000ff027b82 */ /* 0x001e220000000a00 */
[----:B-1----:R-:W-:Y:S01]  /*0220*/  ULEA UR4, UR5, UR4, 0x18 ;  /* 0x0000000405047291 */ /* 0x002fe2000f8ec0ff */
[----:B0-----:R-:W-:-:S08]  /*0230*/  IMAD.WIDE.U32 R2, R5, 0x4, R2 ;  /* 0x0000000405027825 */ /* 0x001fd000078e0002 */
[----:B------:R-:W0:Y:S04]  /*0240*/  LDS R7, [UR4] ;  /* 0x00000004ff077984 */ /* 0x000e280008000800 */
[----:B0-----:R-:W-:Y:S01]  /*0250*/  STG.E desc[UR6][R2.64], R7 ;  /* 0x0000000702007986 */ /* 0x001fe2000c101906 */
[----:B------:R-:W-:Y:S05]  /*0260*/  EXIT ;  /* 0x000000000000794d */ /* 0x000fea0003800000 */
.L_x_2:
[----:B------:R-:W-:-:S00]  /*0270*/  BRA `(.L_x_2) ;  /* 0xfffffffc00fc7947 */ /* 0x000fc0000383ffff */
[----:B------:R-:W-:-:S00]  /*0280*/  NOP ;  /* 0x0000000000007918 */ /* 0x000fc00000000000 */
[----:B------:R-:W-:-:S00]  /*0290*/  NOP ;  /* 0x0000000000007918 */ /* 0x000fc00000000000 */
[----:B------:R-:W-:-:S00]  /*02a0*/  NOP ;  /* 0x0000000000007918 */ /* 0x000fc00000000000 */
[----:B------:R-:W-:-:S00]  /*02b0*/  NOP ;  /* 0x0000000000007918 */ /* 0x000fc00000000000 */
[----:B------:R-:W-:-:S00]  /*02c0*/  NOP ;  /* 0x0000000000007918 */ /* 0x000fc00000000000 */
[----:B------:R-:W-:-:S00]  /*02d0*/  NOP ;  /* 0x0000000000007918 */ /* 0x000fc00000000000 */
[----:B------:R-:W-:-:S00]  /*02e0*/  NOP ;  /* 0x0000000000007918 */ /* 0x000fc00000000000 */
[----:B------:R-:W-:-:S00]  /*02f0*/  NOP ;  /* 0x0000000000007918 */ /* 0x000fc00000000000 */
.L_x_3:


//--------------------- .nv.shared._Z16partialSumKernelPf --------------------------
	.section	.nv.shared._Z16partialSumKernelPf,"aw",@nobits
	.sectionflags	@""
	.align	4
.nv.shared._Z16partialSumKernelPf:
	.zero		1152


//--------------------- .nv.shared.reserved.0     --------------------------
	.section	.nv.shared.reserved.0,"aw",@nobits
	.weak		__nv_reservedSMEM_offset_0_alias
	.size		__nv_reservedSMEM_offset_0_alias, 0, 64
	.other		__nv_reservedSMEM_offset_0_alias,@"STO_CUDA_RESERVED_SHARED STV_DEFAULT"
__nv_reservedSMEM_offset_0_alias:
	.zero		0
	.zero		64


//--------------------- .nv.constant0._Z16partialSumKernelPf --------------------------
	.section	.nv.constant0._Z16partialSumKernelPf,"a",@progbits
	.sectionflags	@""
	.align	4
.nv.constant0._Z16partialSumKernelPf:
	.zero		904


//--------------------- SYMBOLS --------------------------

	.type		.nv.reservedSmem.offset0,@object
	.size		.nv.reservedSmem.offset0,0x4
	.type		.nv.reservedSmem.cap,@object
	.size		.nv.reservedSmem.cap,0x4
